	.headerflags	@"EF_CUDA_TEXMODE_UNIFIED EF_CUDA_64BIT_ADDRESS EF_CUDA_ACCELERATORS EF_CUDA_SM90 EF_CUDA_VIRTUAL_SM(EF_CUDA_SM90)"
	.elftype	@"ET_EXEC"


//--------------------- .nv.info                  --------------------------
	.section	.nv.info,"",@"SHT_CUDA_INFO"
	.align	4


	//----- nvinfo : EIATTR_REGCOUNT
	.align		4
        /*0000*/ 	.byte	0x04, 0x2f
        /*0002*/ 	.short	(.L_1 - .L_0)
	.align		4
.L_0:
        /*0004*/ 	.word	index@(triton_per_fused_mean_pow_sub_24)
        /*0008*/ 	.word	0x0000000c


	//----- nvinfo : EIATTR_MIN_STACK_SIZE
	.align		4
.L_1:
        /*000c*/ 	.byte	0x04, 0x12
        /*000e*/ 	.short	(.L_3 - .L_2)
	.align		4
.L_2:
        /*0010*/ 	.word	index@(triton_per_fused_mean_pow_sub_24)
        /*0014*/ 	.word	0x00000000


	//----- nvinfo : EIATTR_FRAME_SIZE
	.align		4
.L_3:
        /*0018*/ 	.byte	0x04, 0x11
        /*001a*/ 	.short	(.L_5 - .L_4)
	.align		4
.L_4:
        /*001c*/ 	.word	index@(triton_per_fused_mean_pow_sub_24)
        /*0020*/ 	.word	0x00000000


	//----- nvinfo : EIATTR_MIN_STACK_SIZE
	.align		4
.L_5:
        /*0024*/ 	.byte	0x04, 0x12
        /*0026*/ 	.short	(.L_7 - .L_6)
	.align		4
.L_6:
        /*0028*/ 	.word	index@(triton_per_fused_mean_pow_sub_24)
        /*002c*/ 	.word	0x00000000
.L_7:


//--------------------- .nv.info.triton_per_fused_mean_pow_sub_24 --------------------------
	.section	.nv.info.triton_per_fused_mean_pow_sub_24,"",@"SHT_CUDA_INFO"
	.sectionflags	@""
	.align	4


	//----- nvinfo : EIATTR_CUDA_API_VERSION
	.align		4
        /*0000*/ 	.byte	0x04, 0x37
        /*0002*/ 	.short	(.L_9 - .L_8)
.L_8:
        /*0004*/ 	.word	0x0000007c


	//----- nvinfo : EIATTR_KPARAM_INFO
	.align		4
.L_9:
        /*0008*/ 	.byte	0x04, 0x17
        /*000a*/ 	.short	(.L_11 - .L_10)
.L_10:
        /*000c*/ 	.word	0x00000000
        /*0010*/ 	.short	0x0003
        /*0012*/ 	.short	0x0014
        /*0014*/ 	.byte	0x00, 0xf0, 0x11, 0x00


	//----- nvinfo : EIATTR_KPARAM_INFO
	.align		4
.L_11:
        /*0018*/ 	.byte	0x04, 0x17
        /*001a*/ 	.short	(.L_13 - .L_12)
.L_12:
        /*001c*/ 	.word	0x00000000
        /*0020*/ 	.short	0x0002
        /*0022*/ 	.short	0x0010
        /*0024*/ 	.byte	0x00, 0xf0, 0x11, 0x00


	//----- nvinfo : EIATTR_KPARAM_INFO
	.align		4
.L_13:
        /*0028*/ 	.byte	0x04, 0x17
        /*002a*/ 	.short	(.L_15 - .L_14)
.L_14:
        /*002c*/ 	.word	0x00000000
        /*0030*/ 	.short	0x0001
        /*0032*/ 	.short	0x0008
        /*0034*/ 	.byte	0x00, 0xf4, 0x21, 0x00


	//----- nvinfo : EIATTR_KPARAM_INFO
	.align		4
.L_15:
        /*0038*/ 	.byte	0x04, 0x17
        /*003a*/ 	.short	(.L_17 - .L_16)
.L_16:
        /*003c*/ 	.word	0x00000000
        /*0040*/ 	.short	0x0000
        /*0042*/ 	.short	0x0000
        /*0044*/ 	.byte	0x00, 0xf4, 0x21, 0x00


	//----- nvinfo : EIATTR_SPARSE_MMA_MASK
	.align		4
.L_17:
        /*0048*/ 	.byte	0x03, 0x50
        /*004a*/ 	.short	0x0000


	//----- nvinfo : EIATTR_MAXREG_COUNT
	.align		4
        /*004c*/ 	.byte	0x03, 0x1b
        /*004e*/ 	.short	0x00ff


	//----- nvinfo : EIATTR_COOP_GROUP_MASK_REGIDS
	.align		4
        /*0050*/ 	.byte	0x04, 0x29
        /*0052*/ 	.short	(.L_19 - .L_18)


	//   ....[0]....
.L_18:
        /*0054*/ 	.word	0xffffffff


	//   ....[1]....
        /*0058*/ 	.word	0xffffffff


	//   ....[2]....
        /*005c*/ 	.word	0xffffffff


	//   ....[3]....
        /*0060*/ 	.word	0xffffffff


	//----- nvinfo : EIATTR_COOP_GROUP_INSTR_OFFSETS
	.align		4
.L_19:
        /*0064*/ 	.byte	0x04, 0x28
        /*0066*/ 	.short	(.L_21 - .L_20)


	//   ....[0]....
.L_20:
        /*0068*/ 	.word	0x000001e0


	//   ....[1]....
        /*006c*/ 	.word	0x00000200


	//   ....[2]....
        /*0070*/ 	.word	0x00000240


	//   ....[3]....
        /*0074*/ 	.word	0x00000280


	//----- nvinfo : EIATTR_EXIT_INSTR_OFFSETS
	.align		4
.L_21:
        /*0078*/ 	.byte	0x04, 0x1c
        /*007a*/ 	.short	(.L_23 - .L_22)


	//   ....[0]....
.L_22:
        /*007c*/ 	.word	0x000002c0


	//   ....[1]....
        /*0080*/ 	.word	0x00000310


	//----- nvinfo : EIATTR_REQNTID
	.align		4
.L_23:
        /*0084*/ 	.byte	0x04, 0x10
        /*0086*/ 	.short	(.L_25 - .L_24)
.L_24:
        /*0088*/ 	.word	0x00000080
        /*008c*/ 	.word	0x00000001
        /*0090*/ 	.word	0x00000001


	//----- nvinfo : EIATTR_CBANK_PARAM_SIZE
	.align		4
.L_25:
        /*0094*/ 	.byte	0x03, 0x19
        /*0096*/ 	.short	0x0018


	//----- nvinfo : EIATTR_PARAM_CBANK
	.align		4
        /*0098*/ 	.byte	0x04, 0x0a
        /*009a*/ 	.short	(.L_27 - .L_26)
	.align		4
.L_26:
        /*009c*/ 	.word	index@(.nv.constant0.triton_per_fused_mean_pow_sub_24)
        /*00a0*/ 	.short	0x0210
        /*00a2*/ 	.short	0x0018


	//----- nvinfo : EIATTR_SW_WAR
	.align		4
.L_27:
        /*00a4*/ 	.byte	0x04, 0x36
        /*00a6*/ 	.short	(.L_29 - .L_28)
.L_28:
        /*00a8*/ 	.word	0x00000008
.L_29:


//--------------------- .nv.callgraph             --------------------------
	.section	.nv.callgraph,"",@"SHT_CUDA_CALLGRAPH"
	.align	4
	.sectionentsize	8
	.align		4
        /*0000*/ 	.word	0x00000000
	.align		4
        /*0004*/ 	.word	0xffffffff
	.align		4
        /*0008*/ 	.word	0x00000000
	.align		4
        /*000c*/ 	.word	0xfffffffe
	.align		4
        /*0010*/ 	.word	0x00000000
	.align		4
        /*0014*/ 	.word	0xfffffffd
	.align		4
        /*0018*/ 	.word	0x00000000
	.align		4
        /*001c*/ 	.word	0xfffffffc


//--------------------- .text.triton_per_fused_mean_pow_sub_24 --------------------------
	.section	.text.triton_per_fused_mean_pow_sub_24,"ax",@progbits
	.sectionflags	@"SHF_BARRIERS=1"
	.align	128
        .global         triton_per_fused_mean_pow_sub_24
        .type           triton_per_fused_mean_pow_sub_24,@function
        .size           triton_per_fused_mean_pow_sub_24,(.L_x_1 - triton_per_fused_mean_pow_sub_24)
        .other          triton_per_fused_mean_pow_sub_24,@"STO_CUDA_ENTRY STV_DEFAULT"
triton_per_fused_mean_pow_sub_24:
.text.triton_per_fused_mean_pow_sub_24:
[----:B------:R-:W0:Y:S02]  /*0000*/  LDC R1, c[0x0][0x28] ;  /* 0x00000a00ff017b82 */ /* 0x000e240000000800 */
[----:B------:R-:W1:Y:S01]  /*0010*/  S2R R2, SR_TID.X ;  /* 0x0000000000027919 */ /* 0x000e620000002100 */
[----:B------:R-:W2:Y:S01]  /*0020*/  LDC.64 R8, c[0x0][0x210] ;  /* 0x00008400ff087b82 */ /* 0x000ea20000000a00 */
[----:B------:R-:W-:Y:S01]  /*0030*/  CS2R R6, SRZ ;  /* 0x0000000000067805 */ /* 0x000fe2000001ff00 */
[----:B------:R-:W-:Y:S01]  /*0040*/  ULDC.64 UR6, c[0x0][0x208] ;  /* 0x0000820000067ab9 */ /* 0x000fe20000000a00 */
[----:B------:R-:W3:Y:S01]  /*0050*/  S2R R3, SR_CTAID.X ;  /* 0x0000000000037919 */ /* 0x000ee20000002500 */
[----:B-1----:R-:W-:Y:S01]  /*0060*/  SHF.R.U32.HI R0, RZ, 0x4, R2 ;  /* 0x00000004ff007819 */ /* 0x002fe20000011602 */
[----:B------:R-:W-:Y:S02]  /*0070*/  IMAD.SHL.U32 R5, R2, 0x4, RZ ;  /* 0x0000000402057824 */ /* 0x000fe400078e00ff */
[----:B---3--:R-:W-:Y:S01]  /*0080*/  IMAD.SHL.U32 R3, R3, 0x8, RZ ;  /* 0x0000000803037824 */ /* 0x008fe200078e00ff */
[----:B------:R-:W-:Y:S02]  /*0090*/  SGXT.U32 R0, R0, 0x3 ;  /* 0x000000030000781a */ /* 0x000fe40000000000 */
[----:B------:R-:W-:-:S02]  /*00a0*/  LOP3.LUT R5, R5, 0x3c, RZ, 0xc0, !PT ;  /* 0x0000003c05057812 */ /* 0x000fc400078ec0ff */
[----:B------:R-:W-:-:S04]  /*00b0*/  LOP3.LUT R4, R3, R0, RZ, 0xfc, !PT ;  /* 0x0000000003047212 */ /* 0x000fc800078efcff */
[C---:B------:R-:W-:Y:S01]  /*00c0*/  ISETP.GE.AND P0, PT, R4.reuse, 0x8, PT ;  /* 0x000000080400780c */ /* 0x040fe20003f06270 */
[----:B------:R-:W-:-:S04]  /*00d0*/  IMAD R5, R4, 0x40, R5 ;  /* 0x0000004004057824 */ /* 0x000fc800078e0205 */
[----:B--2---:R-:W-:Y:S01]  /*00e0*/  IMAD.WIDE R8, R5, 0x4, R8 ;  /* 0x0000000405087825 */ /* 0x004fe200078e0208 */
[----:B------:R-:W-:-:S07]  /*00f0*/  CS2R R4, SRZ ;  /* 0x0000000000047805 */ /* 0x000fce000001ff00 */
[----:B------:R-:W2:Y:S01]  /*0100*/  @!P0 LDG.E.128 R4, desc[UR6][R8.64] ;  /* 0x0000000608048981 */ /* 0x000ea2000c1e1d00 */
[----:B------:R-:W1:Y:S01]  /*0110*/  S2UR UR5, SR_CgaCtaId ;  /* 0x00000000000579c3 */ /* 0x000e620000008800 */
[----:B------:R-:W-:Y:S02]  /*0120*/  UMOV UR4, 0x400 ;  /* 0x0000040000047882 */ /* 0x000fe40000000000 */
[----:B-1----:R-:W-:-:S06]  /*0130*/  UPRMT UR4, UR5, 0x654, UR4 ;  /* 0x0000065405047896 */ /* 0x002fcc0008000004 */
[----:B------:R-:W-:Y:S02]  /*0140*/  LEA R0, R0, UR4, 0x2 ;  /* 0x0000000400007c11 */ /* 0x000fe4000f8e10ff */
[----:B--2---:R-:W-:Y:S02]  /*0150*/  SEL R4, R4, RZ, !P0 ;  /* 0x000000ff04047207 */ /* 0x004fe40004000000 */
[----:B------:R-:W-:Y:S02]  /*0160*/  SEL R5, R5, RZ, !P0 ;  /* 0x000000ff05057207 */ /* 0x000fe40004000000 */
[----:B------:R-:W-:Y:S02]  /*0170*/  SEL R6, R6, RZ, !P0 ;  /* 0x000000ff06067207 */ /* 0x000fe40004000000 */
[----:B------:R-:W-:Y:S01]  /*0180*/  SEL R7, R7, RZ, !P0 ;  /* 0x000000ff07077207 */ /* 0x000fe20004000000 */
[----:B------:R-:W-:-:S04]  /*0190*/  FADD R5, R4, R5 ;  /* 0x0000000504057221 */ /* 0x000fc80000000000 */
[----:B------:R-:W-:-:S04]  /*01a0*/  FADD R6, R6, R5 ;  /* 0x0000000506067221 */ /* 0x000fc80000000000 */
[----:B------:R-:W-:-:S05]  /*01b0*/  FADD R6, R7, R6 ;  /* 0x0000000607067221 */ /* 0x000fca0000000000 */
[----:B------:R-:W-:Y:S02]  /*01c0*/  FSEL R6, R6, RZ, !P0 ;  /* 0x000000ff06067208 */ /* 0x000fe40004000000 */
[----:B------:R-:W-:-:S03]  /*01d0*/  LOP3.LUT P0, RZ, R2, 0x78, RZ, 0xc0, !PT ;  /* 0x0000007802ff7812 */ /* 0x000fc6000780c0ff */
[----:B------:R-:W1:Y:S02]  /*01e0*/  SHFL.BFLY PT, R5, R6, 0x8, 0x1f ;  /* 0x0d001f0006057f89 */ /* 0x000e6400000e0000 */
[----:B-1----:R-:W-:-:S05]  /*01f0*/  FADD R4, R6, R5 ;  /* 0x0000000506047221 */ /* 0x002fca0000000000 */
[----:B------:R-:W1:Y:S02]  /*0200*/  SHFL.BFLY PT, R5, R4, 0x4, 0x1f ;  /* 0x0c801f0004057f89 */ /* 0x000e6400000e0000 */
[----:B-1----:R-:W-:Y:S01]  /*0210*/  FADD R7, R4, R5 ;  /* 0x0000000504077221 */ /* 0x002fe20000000000 */
[----:B------:R-:W-:Y:S02]  /*0220*/  LOP3.LUT R5, R3, 0x7, R2, 0xf8, !PT ;  /* 0x0000000703057812 */ /* 0x000fe400078ef802 */
[----:B------:R-:W-:Y:S02]  /*0230*/  LOP3.LUT R2, R2, 0x7, RZ, 0xc0, !PT ;  /* 0x0000000702027812 */ /* 0x000fe400078ec0ff */
[----:B------:R-:W1:Y:S01]  /*0240*/  SHFL.BFLY PT, R8, R7, 0x2, 0x1f ;  /* 0x0c401f0007087f89 */ /* 0x000e6200000e0000 */
[----:B------:R-:W-:Y:S02]  /*0250*/  ISETP.LT.AND P0, PT, R5, 0x8, !P0 ;  /* 0x000000080500780c */ /* 0x000fe40004701270 */
[----:B------:R-:W-:Y:S01]  /*0260*/  LEA R4, R2, UR4, 0x2 ;  /* 0x0000000402047c11 */ /* 0x000fe2000f8e10ff */
[----:B-1----:R-:W-:-:S05]  /*0270*/  FADD R8, R7, R8 ;  /* 0x0000000807087221 */ /* 0x002fca0000000000 */
[----:B------:R-:W1:Y:S02]  /*0280*/  SHFL.BFLY PT, R9, R8, 0x1, 0x1f ;  /* 0x0c201f0008097f89 */ /* 0x000e6400000e0000 */
[----:B-1----:R-:W-:-:S05]  /*0290*/  FADD R9, R8, R9 ;  /* 0x0000000908097221 */ /* 0x002fca0000000000 */
[----:B------:R1:W-:Y:S01]  /*02a0*/  STS [R0], R9 ;  /* 0x0000000900007388 */ /* 0x0003e20000000800 */
[----:B------:R-:W-:Y:S06]  /*02b0*/  BAR.SYNC.DEFER_BLOCKING 0x0 ;  /* 0x0000000000007b1d */ /* 0x000fec0000010000 */
[----:B-1----:R-:W-:Y:S05]  /*02c0*/  @!P0 EXIT ;  /* 0x000000000000894d */ /* 0x002fea0003800000 */
[----:B------:R-:W0:Y:S01]  /*02d0*/  LDS R7, [R4] ;  /* 0x0000000004077984 */ /* 0x000e220000000800 */
[----:B------:R-:W1:Y:S02]  /*02e0*/  LDC.64 R2, c[0x0][0x218] ;  /* 0x00008600ff027b82 */ /* 0x000e640000000a00 */
[----:B-1----:R-:W-:-:S05]  /*02f0*/  IMAD.WIDE R2, R5, 0x4, R2 ;  /* 0x0000000405027825 */ /* 0x002fca00078e0202 */
[----:B0-----:R-:W-:Y:S01]  /*0300*/  STG.E desc[UR6][R2.64], R7 ;  /* 0x0000000702007986 */ /* 0x001fe2000c101906 */
[----:B------:R-:W-:Y:S05]  /*0310*/  EXIT ;  /* 0x000000000000794d */ /* 0x000fea0003800000 */
.L_x_0:
[----:B------:R-:W-:-:S00]  /*0320*/  BRA `(.L_x_0) ;  /* 0xfffffffc00fc7947 */ /* 0x000fc0000383ffff */
[----:B------:R-:W-:-:S00]  /*0330*/  NOP ;  /* 0x0000000000007918 */ /* 0x000fc00000000000 */
        /* <DEDUP_REMOVED lines=12> */
.L_x_1:


//--------------------- .nv.shared.triton_per_fused_mean_pow_sub_24 --------------------------
	.section	.nv.shared.triton_per_fused_mean_pow_sub_24,"aw",@nobits
	.sectionflags	@""
	.align	16
	.zero		1024


//--------------------- .nv.constant0.triton_per_fused_mean_pow_sub_24 --------------------------
	.section	.nv.constant0.triton_per_fused_mean_pow_sub_24,"a",@progbits
	.sectionflags	@""
	.align	4
.nv.constant0.triton_per_fused_mean_pow_sub_24:
	.zero		552
